//
// Generated by NVIDIA NVVM Compiler
//
// Compiler Build ID: CL-36424714
// Cuda compilation tools, release 13.0, V13.0.88
// Based on NVVM 20.0.0
//

.version 9.0
.target sm_100
.address_size 64

	// .globl	_Z14kernel_add_onePii

.visible .entry _Z14kernel_add_onePii(
	.param .u64 .ptr .align 1 _Z14kernel_add_onePii_param_0,
	.param .u32 _Z14kernel_add_onePii_param_1
)
{
	.reg .pred 	%p<2>;
	.reg .b32 	%r<8>;
	.reg .b64 	%rd<5>;

	ld.param.u64 	%rd1, [_Z14kernel_add_onePii_param_0];
	ld.param.u32 	%r2, [_Z14kernel_add_onePii_param_1];
	mov.u32 	%r3, %tid.x;
	mov.u32 	%r4, %ntid.x;
	mov.u32 	%r5, %ctaid.x;
	mad.lo.s32 	%r1, %r4, %r5, %r3;
	setp.ge.s32 	%p1, %r1, %r2;
	@%p1 bra 	$L__BB0_2;
	cvta.to.global.u64 	%rd2, %rd1;
	mul.wide.s32 	%rd3, %r1, 4;
	add.s64 	%rd4, %rd2, %rd3;
	ld.global.u32 	%r6, [%rd4];
	add.s32 	%r7, %r6, 1;
	st.global.u32 	[%rd4], %r7;
$L__BB0_2:
	ret;

}


// ===== COMPILED SASS (sm_100) =====

	.target	sm_100

	.elftype	@"ET_EXEC"


//--------------------- .note.nv.tkinfo           --------------------------
	.section	.note.nv.tkinfo,"",@"SHT_NOTE"
	.sectionflags	@"SHF_NOTE_NV_TKINFO"
	.tkinfo
        /*0018*/ 	.word	0x00000002
        /*0030*/ 	.string	""
        /*0030*/ 	.string	"ptxas"
        /*0030*/ 	.string	"Cuda compilation tools, release 13.0, V13.0.88"
        /*0030*/ 	.string	"Build cuda_13.0.r13.0/compiler.36424714_0"
        /*0030*/ 	.string	"-arch sm_100 -m 64 "



//--------------------- .note.nv.cuinfo           --------------------------
	.section	.note.nv.cuinfo,"",@"SHT_NOTE"
	.sectionflags	@"SHF_NOTE_NV_CUINFO"
        /*0018*/ 	.short	0x0002
        /*001a*/ 	.short	0x0064
        /*001c*/ 	.short	0x0082
	.zero		2


//--------------------- .nv.info                  --------------------------
	.section	.nv.info,"",@"SHT_CUDA_INFO"
	.align	4


	//----- nvinfo : EIATTR_REGCOUNT
	.align		4
        /*0000*/ 	.byte	0x04, 0x2f
        /*0002*/ 	.short	(.L_1 - .L_0)
	.align		4
.L_0:
        /*0004*/ 	.word	index@(_Z14kernel_add_onePii)
        /*0008*/ 	.word	0x00000008


	//----- nvinfo : EIATTR_FRAME_SIZE
	.align		4
.L_1:
        /*000c*/ 	.byte	0x04, 0x11
        /*000e*/ 	.short	(.L_3 - .L_2)
	.align		4
.L_2:
        /*0010*/ 	.word	index@(_Z14kernel_add_onePii)
        /*0014*/ 	.word	0x00000000


	//----- nvinfo : EIATTR_MIN_STACK_SIZE
	.align		4
.L_3:
        /*0018*/ 	.byte	0x04, 0x12
        /*001a*/ 	.short	(.L_5 - .L_4)
	.align		4
.L_4:
        /*001c*/ 	.word	index@(_Z14kernel_add_onePii)
        /*0020*/ 	.word	0x00000000
.L_5:


//--------------------- .nv.compat                --------------------------
	.section	.nv.compat,"",@"SHT_CUDA_COMPAT_INFO"
	.align	4
        /*0000*/ 	.byte	0x02, 0x09, 0x00, 0x00, 0x02, 0x02, 0x01, 0x00, 0x02, 0x05, 0x05, 0x00, 0x03, 0x07, 0x01, 0x01
        /*0010*/ 	.byte	0x02, 0x03, 0x00, 0x00, 0x02, 0x06, 0x01, 0x00, 0x04, 0x0b, 0x08, 0x00, 0x09, 0x00, 0x00, 0x00
        /*0020*/ 	.byte	0x00, 0x00, 0x00, 0x00


//--------------------- .nv.info._Z14kernel_add_onePii --------------------------
	.section	.nv.info._Z14kernel_add_onePii,"",@"SHT_CUDA_INFO"
	.sectionflags	@""
	.align	4


	//----- nvinfo : EIATTR_CUDA_API_VERSION
	.align		4
        /*0000*/ 	.byte	0x04, 0x37
        /*0002*/ 	.short	(.L_7 - .L_6)
.L_6:
        /*0004*/ 	.word	0x00000082


	//----- nvinfo : EIATTR_KPARAM_INFO
	.align		4
.L_7:
        /*0008*/ 	.byte	0x04, 0x17
        /*000a*/ 	.short	(.L_9 - .L_8)
.L_8:
        /*000c*/ 	.word	0x00000000
        /*0010*/ 	.short	0x0001
        /*0012*/ 	.short	0x0008
        /*0014*/ 	.byte	0x00, 0xf0, 0x11, 0x00


	//----- nvinfo : EIATTR_KPARAM_INFO
	.align		4
.L_9:
        /*0018*/ 	.byte	0x04, 0x17
        /*001a*/ 	.short	(.L_11 - .L_10)
.L_10:
        /*001c*/ 	.word	0x00000000
        /*0020*/ 	.short	0x0000
        /*0022*/ 	.short	0x0000
        /*0024*/ 	.byte	0x00, 0xf5, 0x21, 0x00


	//----- nvinfo : EIATTR_SPARSE_MMA_MASK
	.align		4
.L_11:
        /*0028*/ 	.byte	0x03, 0x50
        /*002a*/ 	.short	0x0000


	//----- nvinfo : EIATTR_MAXREG_COUNT
	.align		4
        /*002c*/ 	.byte	0x03, 0x1b
        /*002e*/ 	.short	0x00ff


	//----- nvinfo : EIATTR_MERCURY_ISA_VERSION
	.align		4
        /*0030*/ 	.byte	0x03, 0x5f
        /*0032*/ 	.short	0x0101


	//----- nvinfo : EIATTR_VRC_CTA_INIT_COUNT
	.align		4
        /*0034*/ 	.byte	0x02, 0x4a
	.zero		1
	.zero		1


	//----- nvinfo : EIATTR_EXIT_INSTR_OFFSETS
	.align		4
        /*0038*/ 	.byte	0x04, 0x1c
        /*003a*/ 	.short	(.L_13 - .L_12)


	//   ....[0]....
.L_12:
        /*003c*/ 	.word	0x00000070


	//   ....[1]....
        /*0040*/ 	.word	0x000000e0


	//----- nvinfo : EIATTR_CBANK_PARAM_SIZE
	.align		4
.L_13:
        /*0044*/ 	.byte	0x03, 0x19
        /*0046*/ 	.short	0x000c


	//----- nvinfo : EIATTR_PARAM_CBANK
	.align		4
        /*0048*/ 	.byte	0x04, 0x0a
        /*004a*/ 	.short	(.L_15 - .L_14)
	.align		4
.L_14:
        /*004c*/ 	.word	index@(.nv.constant0._Z14kernel_add_onePii)
        /*0050*/ 	.short	0x0380
        /*0052*/ 	.short	0x000c


	//----- nvinfo : EIATTR_SW_WAR
	.align		4
.L_15:
        /*0054*/ 	.byte	0x04, 0x36
        /*0056*/ 	.short	(.L_17 - .L_16)
.L_16:
        /*0058*/ 	.word	0x00000008
.L_17:


//--------------------- .nv.callgraph             --------------------------
	.section	.nv.callgraph,"",@"SHT_CUDA_CALLGRAPH"
	.align	4
	.sectionentsize	8
	.align		4
        /*0000*/ 	.word	0x00000000
	.align		4
        /*0004*/ 	.word	0xffffffff
	.align		4
        /*0008*/ 	.word	0x00000000
	.align		4
        /*000c*/ 	.word	0xfffffffe
	.align		4
        /*0010*/ 	.word	0x00000000
	.align		4
        /*0014*/ 	.word	0xfffffffd
	.align		4
        /*0018*/ 	.word	0x00000000
	.align		4
        /*001c*/ 	.word	0xfffffffc


//--------------------- .text._Z14kernel_add_onePii --------------------------
	.section	.text._Z14kernel_add_onePii,"ax",@progbits
	.align	128
        .global         _Z14kernel_add_onePii
        .type           _Z14kernel_add_onePii,@function
        .size           _Z14kernel_add_onePii,(.L_x_1 - _Z14kernel_add_onePii)
        .other          _Z14kernel_add_onePii,@"STO_CUDA_ENTRY STV_DEFAULT"
_Z14kernel_add_onePii:
.text._Z14kernel_add_onePii:
[----:B------:R-:W-:Y:S01]  /*0000*/  LDC R1, c[0x0][0x37c] ;  /* 0x0000df00ff017b82 */ /* 0x000fe20000000800 */
[----:B------:R-:W0:Y:S01]  /*0010*/  S2R R5, SR_TID.X ;  /* 0x0000000000057919 */ /* 0x000e220000002100 */
[----:B------:R-:W0:Y:S01]  /*0020*/  LDCU UR4, c[0x0][0x360] ;  /* 0x00006c00ff0477ac */ /* 0x000e220008000800 */
[----:B------:R-:W0:Y:S01]  /*0030*/  S2R R0, SR_CTAID.X ;  /* 0x0000000000007919 */ /* 0x000e220000002500 */
[----:B------:R-:W1:Y:S01]  /*0040*/  LDCU UR5, c[0x0][0x388] ;  /* 0x00007100ff0577ac */ /* 0x000e620008000800 */
[----:B0-----:R-:W-:-:S05]  /*0050*/  IMAD R5, R0, UR4, R5 ;  /* 0x0000000400057c24 */ /* 0x001fca000f8e0205 */
[----:B-1----:R-:W-:-:S13]  /*0060*/  ISETP.GE.AND P0, PT, R5, UR5, PT ;  /* 0x0000000505007c0c */ /* 0x002fda000bf06270 */
[----:B------:R-:W-:Y:S05]  /*0070*/  @P0 EXIT ;  /* 0x000000000000094d */ /* 0x000fea0003800000 */
[----:B------:R-:W0:Y:S01]  /*0080*/  LDC.64 R2, c[0x0][0x380] ;  /* 0x0000e000ff027b82 */ /* 0x000e220000000a00 */
[----:B------:R-:W1:Y:S01]  /*0090*/  LDCU.64 UR4, c[0x0][0x358] ;  /* 0x00006b00ff0477ac */ /* 0x000e620008000a00 */
[----:B0-----:R-:W-:-:S05]  /*00a0*/  IMAD.WIDE R2, R5, 0x4, R2 ;  /* 0x0000000405027825 */ /* 0x001fca00078e0202 */
[----:B-1----:R-:W2:Y:S02]  /*00b0*/  LDG.E R0, desc[UR4][R2.64] ;  /* 0x0000000402007981 */ /* 0x002ea4000c1e1900 */
[----:B--2---:R-:W-:-:S05]  /*00c0*/  IADD3 R5, PT, PT, R0, 0x1, RZ ;  /* 0x0000000100057810 */ /* 0x004fca0007ffe0ff */
[----:B------:R-:W-:Y:S01]  /*00d0*/  STG.E desc[UR4][R2.64], R5 ;  /* 0x0000000502007986 */ /* 0x000fe2000c101904 */
[----:B------:R-:W-:Y:S05]  /*00e0*/  EXIT ;  /* 0x000000000000794d */ /* 0x000fea0003800000 */
.L_x_0:
[----:B------:R-:W-:-:S00]  /*00f0*/  BRA `(.L_x_0) ;  /* 0xfffffffc00fc7947 */ /* 0x000fc0000383ffff */
[----:B------:R-:W-:-:S00]  /*0100*/  NOP ;  /* 0x0000000000007918 */ /* 0x000fc00000000000 */
[----:B------:R-:W-:-:S00]  /*0110*/  NOP ;  /* 0x0000000000007918 */ /* 0x000fc00000000000 */
[----:B------:R-:W-:-:S00]  /*0120*/  NOP ;  /* 0x0000000000007918 */ /* 0x000fc00000000000 */
[----:B------:R-:W-:-:S00]  /*0130*/  NOP ;  /* 0x0000000000007918 */ /* 0x000fc00000000000 */
[----:B------:R-:W-:-:S00]  /*0140*/  NOP ;  /* 0x0000000000007918 */ /* 0x000fc00000000000 */
[----:B------:R-:W-:-:S00]  /*0150*/  NOP ;  /* 0x0000000000007918 */ /* 0x000fc00000000000 */
[----:B------:R-:W-:-:S00]  /*0160*/  NOP ;  /* 0x0000000000007918 */ /* 0x000fc00000000000 */
[----:B------:R-:W-:-:S00]  /*0170*/  NOP ;  /* 0x0000000000007918 */ /* 0x000fc00000000000 */
.L_x_1:


//--------------------- .nv.shared.reserved.0     --------------------------
	.section	.nv.shared.reserved.0,"aw",@nobits
	.weak		__nv_reservedSMEM_offset_0_alias
	.size		__nv_reservedSMEM_offset_0_alias, 0, 64
	.other		__nv_reservedSMEM_offset_0_alias,@"STO_CUDA_RESERVED_SHARED STV_DEFAULT"
__nv_reservedSMEM_offset_0_alias:
	.zero		0
	.zero		64


//--------------------- .nv.constant0._Z14kernel_add_onePii --------------------------
	.section	.nv.constant0._Z14kernel_add_onePii,"a",@progbits
	.sectionflags	@""
	.align	4
.nv.constant0._Z14kernel_add_onePii:
	.zero		908


//--------------------- SYMBOLS --------------------------

	.type		.nv.reservedSmem.offset0,@object
	.size		.nv.reservedSmem.offset0,0x4
